//
// Generated by NVIDIA NVVM Compiler
//
// Compiler Build ID: CL-36424714
// Cuda compilation tools, release 13.0, V13.0.88
// Based on NVVM 20.0.0
//

.version 9.0
.target sm_100
.address_size 64

	// .globl	_Z26processArrayWithDivergencePii

.visible .entry _Z26processArrayWithDivergencePii(
	.param .u64 .ptr .align 1 _Z26processArrayWithDivergencePii_param_0,
	.param .u32 _Z26processArrayWithDivergencePii_param_1
)
{
	.reg .pred 	%p<3>;
	.reg .b32 	%r<10>;
	.reg .b64 	%rd<5>;

	ld.param.u64 	%rd2, [_Z26processArrayWithDivergencePii_param_0];
	ld.param.u32 	%r3, [_Z26processArrayWithDivergencePii_param_1];
	mov.u32 	%r4, %ctaid.x;
	mov.u32 	%r5, %ntid.x;
	mov.u32 	%r6, %tid.x;
	mad.lo.s32 	%r1, %r4, %r5, %r6;
	setp.ge.s32 	%p1, %r1, %r3;
	@%p1 bra 	$L__BB0_4;
	cvta.to.global.u64 	%rd3, %rd2;
	mul.wide.s32 	%rd4, %r1, 4;
	add.s64 	%rd1, %rd3, %rd4;
	ld.global.u32 	%r2, [%rd1];
	and.b32  	%r7, %r2, 1;
	setp.eq.b32 	%p2, %r7, 1;
	@%p2 bra 	$L__BB0_3;
	shl.b32 	%r9, %r2, 1;
	st.global.u32 	[%rd1], %r9;
	bra.uni 	$L__BB0_4;
$L__BB0_3:
	add.s32 	%r8, %r2, 1;
	st.global.u32 	[%rd1], %r8;
$L__BB0_4:
	ret;

}
	// .globl	_Z29processArrayWithoutDivergencePii
.visible .entry _Z29processArrayWithoutDivergencePii(
	.param .u64 .ptr .align 1 _Z29processArrayWithoutDivergencePii_param_0,
	.param .u32 _Z29processArrayWithoutDivergencePii_param_1
)
{
	.reg .pred 	%p<2>;
	.reg .b32 	%r<13>;
	.reg .b64 	%rd<5>;

	ld.param.u64 	%rd1, [_Z29processArrayWithoutDivergencePii_param_0];
	ld.param.u32 	%r2, [_Z29processArrayWithoutDivergencePii_param_1];
	mov.u32 	%r3, %ctaid.x;
	mov.u32 	%r4, %ntid.x;
	mov.u32 	%r5, %tid.x;
	mad.lo.s32 	%r1, %r3, %r4, %r5;
	setp.ge.s32 	%p1, %r1, %r2;
	@%p1 bra 	$L__BB1_2;
	cvta.to.global.u64 	%rd2, %rd1;
	mul.wide.s32 	%rd3, %r1, 4;
	add.s64 	%rd4, %rd2, %rd3;
	ld.global.u32 	%r6, [%rd4];
	and.b32  	%r7, %r6, 1;
	xor.b32  	%r8, %r7, 1;
	mul.lo.s32 	%r9, %r6, %r8;
	shl.b32 	%r10, %r9, 1;
	mad.lo.s32 	%r11, %r7, %r6, %r7;
	add.s32 	%r12, %r10, %r11;
	st.global.u32 	[%rd4], %r12;
$L__BB1_2:
	ret;

}


// ===== COMPILED SASS (sm_100) =====

	.target	sm_100

	.elftype	@"ET_EXEC"


//--------------------- .note.nv.tkinfo           --------------------------
	.section	.note.nv.tkinfo,"",@"SHT_NOTE"
	.sectionflags	@"SHF_NOTE_NV_TKINFO"
	.tkinfo
        /*0018*/ 	.word	0x00000002
        /*0030*/ 	.string	""
        /*0030*/ 	.string	"ptxas"
        /*0030*/ 	.string	"Cuda compilation tools, release 13.0, V13.0.88"
        /*0030*/ 	.string	"Build cuda_13.0.r13.0/compiler.36424714_0"
        /*0030*/ 	.string	"-arch sm_100 -m 64 "



//--------------------- .note.nv.cuinfo           --------------------------
	.section	.note.nv.cuinfo,"",@"SHT_NOTE"
	.sectionflags	@"SHF_NOTE_NV_CUINFO"
        /*0018*/ 	.short	0x0002
        /*001a*/ 	.short	0x0064
        /*001c*/ 	.short	0x0082
	.zero		2


//--------------------- .nv.info                  --------------------------
	.section	.nv.info,"",@"SHT_CUDA_INFO"
	.align	4


	//----- nvinfo : EIATTR_REGCOUNT
	.align		4
        /*0000*/ 	.byte	0x04, 0x2f
        /*0002*/ 	.short	(.L_1 - .L_0)
	.align		4
.L_0:
        /*0004*/ 	.word	index@(_Z26processArrayWithDivergencePii)
        /*0008*/ 	.word	0x00000008


	//----- nvinfo : EIATTR_FRAME_SIZE
	.align		4
.L_1:
        /*000c*/ 	.byte	0x04, 0x11
        /*000e*/ 	.short	(.L_3 - .L_2)
	.align		4
.L_2:
        /*0010*/ 	.word	index@(_Z26processArrayWithDivergencePii)
        /*0014*/ 	.word	0x00000000


	//----- nvinfo : EIATTR_REGCOUNT
	.align		4
.L_3:
        /*0018*/ 	.byte	0x04, 0x2f
        /*001a*/ 	.short	(.L_5 - .L_4)
	.align		4
.L_4:
        /*001c*/ 	.word	index@(_Z29processArrayWithoutDivergencePii)
        /*0020*/ 	.word	0x0000000a


	//----- nvinfo : EIATTR_FRAME_SIZE
	.align		4
.L_5:
        /*0024*/ 	.byte	0x04, 0x11
        /*0026*/ 	.short	(.L_7 - .L_6)
	.align		4
.L_6:
        /*0028*/ 	.word	index@(_Z29processArrayWithoutDivergencePii)
        /*002c*/ 	.word	0x00000000


	//----- nvinfo : EIATTR_MIN_STACK_SIZE
	.align		4
.L_7:
        /*0030*/ 	.byte	0x04, 0x12
        /*0032*/ 	.short	(.L_9 - .L_8)
	.align		4
.L_8:
        /*0034*/ 	.word	index@(_Z29processArrayWithoutDivergencePii)
        /*0038*/ 	.word	0x00000000


	//----- nvinfo : EIATTR_MIN_STACK_SIZE
	.align		4
.L_9:
        /*003c*/ 	.byte	0x04, 0x12
        /*003e*/ 	.short	(.L_11 - .L_10)
	.align		4
.L_10:
        /*0040*/ 	.word	index@(_Z26processArrayWithDivergencePii)
        /*0044*/ 	.word	0x00000000
.L_11:


//--------------------- .nv.compat                --------------------------
	.section	.nv.compat,"",@"SHT_CUDA_COMPAT_INFO"
	.align	4
        /*0000*/ 	.byte	0x02, 0x09, 0x00, 0x00, 0x02, 0x02, 0x01, 0x00, 0x02, 0x05, 0x05, 0x00, 0x03, 0x07, 0x01, 0x01
        /*0010*/ 	.byte	0x02, 0x03, 0x00, 0x00, 0x02, 0x06, 0x01, 0x00, 0x04, 0x0b, 0x08, 0x00, 0x09, 0x00, 0x00, 0x00
        /*0020*/ 	.byte	0x00, 0x00, 0x00, 0x00


//--------------------- .nv.info._Z29processArrayWithoutDivergencePii --------------------------
	.section	.nv.info._Z29processArrayWithoutDivergencePii,"",@"SHT_CUDA_INFO"
	.sectionflags	@""
	.align	4


	//----- nvinfo : EIATTR_CUDA_API_VERSION
	.align		4
        /*0000*/ 	.byte	0x04, 0x37
        /*0002*/ 	.short	(.L_13 - .L_12)
.L_12:
        /*0004*/ 	.word	0x00000082


	//----- nvinfo : EIATTR_KPARAM_INFO
	.align		4
.L_13:
        /*0008*/ 	.byte	0x04, 0x17
        /*000a*/ 	.short	(.L_15 - .L_14)
.L_14:
        /*000c*/ 	.word	0x00000000
        /*0010*/ 	.short	0x0001
        /*0012*/ 	.short	0x0008
        /*0014*/ 	.byte	0x00, 0xf0, 0x11, 0x00


	//----- nvinfo : EIATTR_KPARAM_INFO
	.align		4
.L_15:
        /*0018*/ 	.byte	0x04, 0x17
        /*001a*/ 	.short	(.L_17 - .L_16)
.L_16:
        /*001c*/ 	.word	0x00000000
        /*0020*/ 	.short	0x0000
        /*0022*/ 	.short	0x0000
        /*0024*/ 	.byte	0x00, 0xf5, 0x21, 0x00


	//----- nvinfo : EIATTR_SPARSE_MMA_MASK
	.align		4
.L_17:
        /*0028*/ 	.byte	0x03, 0x50
        /*002a*/ 	.short	0x0000


	//----- nvinfo : EIATTR_MAXREG_COUNT
	.align		4
        /*002c*/ 	.byte	0x03, 0x1b
        /*002e*/ 	.short	0x00ff


	//----- nvinfo : EIATTR_MERCURY_ISA_VERSION
	.align		4
        /*0030*/ 	.byte	0x03, 0x5f
        /*0032*/ 	.short	0x0101


	//----- nvinfo : EIATTR_VRC_CTA_INIT_COUNT
	.align		4
        /*0034*/ 	.byte	0x02, 0x4a
	.zero		1
	.zero		1


	//----- nvinfo : EIATTR_EXIT_INSTR_OFFSETS
	.align		4
        /*0038*/ 	.byte	0x04, 0x1c
        /*003a*/ 	.short	(.L_19 - .L_18)


	//   ....[0]....
.L_18:
        /*003c*/ 	.word	0x00000070


	//   ....[1]....
        /*0040*/ 	.word	0x00000120


	//----- nvinfo : EIATTR_CBANK_PARAM_SIZE
	.align		4
.L_19:
        /*0044*/ 	.byte	0x03, 0x19
        /*0046*/ 	.short	0x000c


	//----- nvinfo : EIATTR_PARAM_CBANK
	.align		4
        /*0048*/ 	.byte	0x04, 0x0a
        /*004a*/ 	.short	(.L_21 - .L_20)
	.align		4
.L_20:
        /*004c*/ 	.word	index@(.nv.constant0._Z29processArrayWithoutDivergencePii)
        /*0050*/ 	.short	0x0380
        /*0052*/ 	.short	0x000c


	//----- nvinfo : EIATTR_SW_WAR
	.align		4
.L_21:
        /*0054*/ 	.byte	0x04, 0x36
        /*0056*/ 	.short	(.L_23 - .L_22)
.L_22:
        /*0058*/ 	.word	0x00000008
.L_23:


//--------------------- .nv.info._Z26processArrayWithDivergencePii --------------------------
	.section	.nv.info._Z26processArrayWithDivergencePii,"",@"SHT_CUDA_INFO"
	.sectionflags	@""
	.align	4


	//----- nvinfo : EIATTR_CUDA_API_VERSION
	.align		4
        /*0000*/ 	.byte	0x04, 0x37
        /*0002*/ 	.short	(.L_25 - .L_24)
.L_24:
        /*0004*/ 	.word	0x00000082


	//----- nvinfo : EIATTR_KPARAM_INFO
	.align		4
.L_25:
        /*0008*/ 	.byte	0x04, 0x17
        /*000a*/ 	.short	(.L_27 - .L_26)
.L_26:
        /*000c*/ 	.word	0x00000000
        /*0010*/ 	.short	0x0001
        /*0012*/ 	.short	0x0008
        /*0014*/ 	.byte	0x00, 0xf0, 0x11, 0x00


	//----- nvinfo : EIATTR_KPARAM_INFO
	.align		4
.L_27:
        /*0018*/ 	.byte	0x04, 0x17
        /*001a*/ 	.short	(.L_29 - .L_28)
.L_28:
        /*001c*/ 	.word	0x00000000
        /*0020*/ 	.short	0x0000
        /*0022*/ 	.short	0x0000
        /*0024*/ 	.byte	0x00, 0xf5, 0x21, 0x00


	//----- nvinfo : EIATTR_SPARSE_MMA_MASK
	.align		4
.L_29:
        /*0028*/ 	.byte	0x03, 0x50
        /*002a*/ 	.short	0x0000


	//----- nvinfo : EIATTR_MAXREG_COUNT
	.align		4
        /*002c*/ 	.byte	0x03, 0x1b
        /*002e*/ 	.short	0x00ff


	//----- nvinfo : EIATTR_MERCURY_ISA_VERSION
	.align		4
        /*0030*/ 	.byte	0x03, 0x5f
        /*0032*/ 	.short	0x0101


	//----- nvinfo : EIATTR_VRC_CTA_INIT_COUNT
	.align		4
        /*0034*/ 	.byte	0x02, 0x4a
	.zero		1
	.zero		1


	//----- nvinfo : EIATTR_EXIT_INSTR_OFFSETS
	.align		4
        /*0038*/ 	.byte	0x04, 0x1c
        /*003a*/ 	.short	(.L_31 - .L_30)


	//   ....[0]....
.L_30:
        /*003c*/ 	.word	0x00000070


	//   ....[1]....
        /*0040*/ 	.word	0x00000100


	//   ....[2]....
        /*0044*/ 	.word	0x00000130


	//----- nvinfo : EIATTR_CBANK_PARAM_SIZE
	.align		4
.L_31:
        /*0048*/ 	.byte	0x03, 0x19
        /*004a*/ 	.short	0x000c


	//----- nvinfo : EIATTR_PARAM_CBANK
	.align		4
        /*004c*/ 	.byte	0x04, 0x0a
        /*004e*/ 	.short	(.L_33 - .L_32)
	.align		4
.L_32:
        /*0050*/ 	.word	index@(.nv.constant0._Z26processArrayWithDivergencePii)
        /*0054*/ 	.short	0x0380
        /*0056*/ 	.short	0x000c


	//----- nvinfo : EIATTR_SW_WAR
	.align		4
.L_33:
        /*0058*/ 	.byte	0x04, 0x36
        /*005a*/ 	.short	(.L_35 - .L_34)
.L_34:
        /*005c*/ 	.word	0x00000008
.L_35:


//--------------------- .nv.callgraph             --------------------------
	.section	.nv.callgraph,"",@"SHT_CUDA_CALLGRAPH"
	.align	4
	.sectionentsize	8
	.align		4
        /*0000*/ 	.word	0x00000000
	.align		4
        /*0004*/ 	.word	0xffffffff
	.align		4
        /*0008*/ 	.word	0x00000000
	.align		4
        /*000c*/ 	.word	0xfffffffe
	.align		4
        /*0010*/ 	.word	0x00000000
	.align		4
        /*0014*/ 	.word	0xfffffffd
	.align		4
        /*0018*/ 	.word	0x00000000
	.align		4
        /*001c*/ 	.word	0xfffffffc


//--------------------- .text._Z29processArrayWithoutDivergencePii --------------------------
	.section	.text._Z29processArrayWithoutDivergencePii,"ax",@progbits
	.align	128
        .global         _Z29processArrayWithoutDivergencePii
        .type           _Z29processArrayWithoutDivergencePii,@function
        .size           _Z29processArrayWithoutDivergencePii,(.L_x_2 - _Z29processArrayWithoutDivergencePii)
        .other          _Z29processArrayWithoutDivergencePii,@"STO_CUDA_ENTRY STV_DEFAULT"
_Z29processArrayWithoutDivergencePii:
.text._Z29processArrayWithoutDivergencePii:
[----:B------:R-:W-:Y:S01]  /*0000*/  LDC R1, c[0x0][0x37c] ;  /* 0x0000df00ff017b82 */ /* 0x000fe20000000800 */
[----:B------:R-:W0:Y:S07]  /*0010*/  S2R R0, SR_TID.X ;  /* 0x0000000000007919 */ /* 0x000e2e0000002100 */
[----:B------:R-:W0:Y:S01]  /*0020*/  S2UR UR4, SR_CTAID.X ;  /* 0x00000000000479c3 */ /* 0x000e220000002500 */
[----:B------:R-:W1:Y:S07]  /*0030*/  LDCU UR5, c[0x0][0x388] ;  /* 0x00007100ff0577ac */ /* 0x000e6e0008000800 */
[----:B------:R-:W0:Y:S02]  /*0040*/  LDC R5, c[0x0][0x360] ;  /* 0x0000d800ff057b82 */ /* 0x000e240000000800 */
[----:B0-----:R-:W-:-:S05]  /*0050*/  IMAD R5, R5, UR4, R0 ;  /* 0x0000000405057c24 */ /* 0x001fca000f8e0200 */
[----:B-1----:R-:W-:-:S13]  /*0060*/  ISETP.GE.AND P0, PT, R5, UR5, PT ;  /* 0x0000000505007c0c */ /* 0x002fda000bf06270 */
[----:B------:R-:W-:Y:S05]  /*0070*/  @P0 EXIT ;  /* 0x000000000000094d */ /* 0x000fea0003800000 */
[----:B------:R-:W0:Y:S01]  /*0080*/  LDC.64 R2, c[0x0][0x380] ;  /* 0x0000e000ff027b82 */ /* 0x000e220000000a00 */
[----:B------:R-:W1:Y:S01]  /*0090*/  LDCU.64 UR4, c[0x0][0x358] ;  /* 0x00006b00ff0477ac */ /* 0x000e620008000a00 */
[----:B0-----:R-:W-:-:S05]  /*00a0*/  IMAD.WIDE R2, R5, 0x4, R2 ;  /* 0x0000000405027825 */ /* 0x001fca00078e0202 */
[----:B-1----:R-:W2:Y:S02]  /*00b0*/  LDG.E R0, desc[UR4][R2.64] ;  /* 0x0000000402007981 */ /* 0x002ea4000c1e1900 */
[C---:B--2---:R-:W-:Y:S02]  /*00c0*/  LOP3.LUT R7, R0.reuse, 0x1, RZ, 0xc, !PT ;  /* 0x0000000100077812 */ /* 0x044fe400078e0cff */
[----:B------:R-:W-:-:S03]  /*00d0*/  LOP3.LUT R5, R0, 0x1, RZ, 0xc0, !PT ;  /* 0x0000000100057812 */ /* 0x000fc600078ec0ff */
[C---:B------:R-:W-:Y:S02]  /*00e0*/  IMAD R7, R0.reuse, R7, RZ ;  /* 0x0000000700077224 */ /* 0x040fe400078e02ff */
[----:B------:R-:W-:-:S05]  /*00f0*/  IMAD R0, R0, R5, R5 ;  /* 0x0000000500007224 */ /* 0x000fca00078e0205 */
[----:B------:R-:W-:-:S05]  /*0100*/  LEA R7, R7, R0, 0x1 ;  /* 0x0000000007077211 */ /* 0x000fca00078e08ff */
[----:B------:R-:W-:Y:S01]  /*0110*/  STG.E desc[UR4][R2.64], R7 ;  /* 0x0000000702007986 */ /* 0x000fe2000c101904 */
[----:B------:R-:W-:Y:S05]  /*0120*/  EXIT ;  /* 0x000000000000794d */ /* 0x000fea0003800000 */
.L_x_0:
[----:B------:R-:W-:-:S00]  /*0130*/  BRA `(.L_x_0) ;  /* 0xfffffffc00fc7947 */ /* 0x000fc0000383ffff */
[----:B------:R-:W-:-:S00]  /*0140*/  NOP ;  /* 0x0000000000007918 */ /* 0x000fc00000000000 */
        /* <DEDUP_REMOVED lines=11> */
.L_x_2:


//--------------------- .text._Z26processArrayWithDivergencePii --------------------------
	.section	.text._Z26processArrayWithDivergencePii,"ax",@progbits
	.align	128
        .global         _Z26processArrayWithDivergencePii
        .type           _Z26processArrayWithDivergencePii,@function
        .size           _Z26processArrayWithDivergencePii,(.L_x_3 - _Z26processArrayWithDivergencePii)
        .other          _Z26processArrayWithDivergencePii,@"STO_CUDA_ENTRY STV_DEFAULT"
_Z26processArrayWithDivergencePii:
.text._Z26processArrayWithDivergencePii:
        /* <DEDUP_REMOVED lines=12> */
[----:B--2---:R-:W-:-:S04]  /*00c0*/  LOP3.LUT R4, R0, 0x1, RZ, 0xc0, !PT ;  /* 0x0000000100047812 */ /* 0x004fc800078ec0ff */
[----:B------:R-:W-:-:S13]  /*00d0*/  ISETP.NE.U32.AND P0, PT, R4, 0x1, PT ;  /* 0x000000010400780c */ /* 0x000fda0003f05070 */
[----:B------:R-:W-:-:S05]  /*00e0*/  @P0 IMAD.SHL.U32 R5, R0, 0x2, RZ ;  /* 0x0000000200050824 */ /* 0x000fca00078e00ff */
[----:B------:R0:W-:Y:S01]  /*00f0*/  @P0 STG.E desc[UR4][R2.64], R5 ;  /* 0x0000000502000986 */ /* 0x0001e2000c101904 */
[----:B------:R-:W-:Y:S05]  /*0100*/  @P0 EXIT ;  /* 0x000000000000094d */ /* 0x000fea0003800000 */
[----:B0-----:R-:W-:-:S05]  /*0110*/  IADD3 R5, PT, PT, R0, 0x1, RZ ;  /* 0x0000000100057810 */ /* 0x001fca0007ffe0ff */
[----:B------:R-:W-:Y:S01]  /*0120*/  STG.E desc[UR4][R2.64], R5 ;  /* 0x0000000502007986 */ /* 0x000fe2000c101904 */
[----:B------:R-:W-:Y:S05]  /*0130*/  EXIT ;  /* 0x000000000000794d */ /* 0x000fea0003800000 */
.L_x_1:
        /* <DEDUP_REMOVED lines=12> */
.L_x_3:


//--------------------- .nv.shared.reserved.0     --------------------------
	.section	.nv.shared.reserved.0,"aw",@nobits
	.weak		__nv_reservedSMEM_offset_0_alias
	.size		__nv_reservedSMEM_offset_0_alias, 0, 64
	.other		__nv_reservedSMEM_offset_0_alias,@"STO_CUDA_RESERVED_SHARED STV_DEFAULT"
__nv_reservedSMEM_offset_0_alias:
	.zero		0
	.zero		64


//--------------------- .nv.constant0._Z29processArrayWithoutDivergencePii --------------------------
	.section	.nv.constant0._Z29processArrayWithoutDivergencePii,"a",@progbits
	.sectionflags	@""
	.align	4
.nv.constant0._Z29processArrayWithoutDivergencePii:
	.zero		908


//--------------------- .nv.constant0._Z26processArrayWithDivergencePii --------------------------
	.section	.nv.constant0._Z26processArrayWithDivergencePii,"a",@progbits
	.sectionflags	@""
	.align	4
.nv.constant0._Z26processArrayWithDivergencePii:
	.zero		908


//--------------------- SYMBOLS --------------------------

	.type		.nv.reservedSmem.offset0,@object
	.size		.nv.reservedSmem.offset0,0x4
